//
// Generated by NVIDIA NVVM Compiler
//
// Compiler Build ID: CL-36424714
// Cuda compilation tools, release 13.0, V13.0.88
// Based on NVVM 20.0.0
//

.version 9.0
.target sm_100
.address_size 64

	// .globl	_Z19matrixMultiplyTiledPfS_S_i
// _ZZ19matrixMultiplyTiledPfS_S_iE5tileA has been demoted
// _ZZ19matrixMultiplyTiledPfS_S_iE5tileB has been demoted

.visible .entry _Z19matrixMultiplyTiledPfS_S_i(
	.param .u64 .ptr .align 1 _Z19matrixMultiplyTiledPfS_S_i_param_0,
	.param .u64 .ptr .align 1 _Z19matrixMultiplyTiledPfS_S_i_param_1,
	.param .u64 .ptr .align 1 _Z19matrixMultiplyTiledPfS_S_i_param_2,
	.param .u32 _Z19matrixMultiplyTiledPfS_S_i_param_3
)
{
	.reg .pred 	%p<8>;
	.reg .b32 	%r<43>;
	.reg .b32 	%f<111>;
	.reg .b64 	%rd<13>;
	// demoted variable
	.shared .align 4 .b8 _ZZ19matrixMultiplyTiledPfS_S_iE5tileA[4096];
	// demoted variable
	.shared .align 4 .b8 _ZZ19matrixMultiplyTiledPfS_S_iE5tileB[4096];
	ld.param.u64 	%rd3, [_Z19matrixMultiplyTiledPfS_S_i_param_0];
	ld.param.u64 	%rd4, [_Z19matrixMultiplyTiledPfS_S_i_param_1];
	ld.param.u64 	%rd5, [_Z19matrixMultiplyTiledPfS_S_i_param_2];
	ld.param.u32 	%r24, [_Z19matrixMultiplyTiledPfS_S_i_param_3];
	mov.u32 	%r25, %ctaid.y;
	shl.b32 	%r26, %r25, 5;
	mov.u32 	%r40, %tid.y;
	add.s32 	%r2, %r26, %r40;
	mov.u32 	%r27, %ctaid.x;
	shl.b32 	%r3, %r27, 5;
	mov.u32 	%r38, %tid.x;
	add.s32 	%r5, %r3, %r38;
	setp.lt.s32 	%p1, %r24, 1;
	mov.f32 	%f110, 0f00000000;
	@%p1 bra 	$L__BB0_7;
	add.s32 	%r28, %r24, 31;
	shr.u32 	%r29, %r28, 5;
	shl.b32 	%r30, %r40, 7;
	mov.u32 	%r31, _ZZ19matrixMultiplyTiledPfS_S_iE5tileA;
	add.s32 	%r6, %r31, %r30;
	shl.b32 	%r32, %r38, 2;
	add.s32 	%r7, %r6, %r32;
	mov.u32 	%r33, _ZZ19matrixMultiplyTiledPfS_S_iE5tileB;
	add.s32 	%r9, %r33, %r32;
	add.s32 	%r8, %r9, %r30;
	neg.s32 	%r42, %r29;
	mad.lo.s32 	%r34, %r40, %r24, %r38;
	add.s32 	%r41, %r34, %r3;
	shl.b32 	%r12, %r24, 5;
	mad.lo.s32 	%r39, %r24, %r2, %r38;
	cvta.to.global.u64 	%rd1, %rd3;
	cvta.to.global.u64 	%rd2, %rd4;
	mov.f32 	%f110, 0f00000000;
$L__BB0_2:
	max.u32 	%r35, %r2, %r38;
	setp.ge.u32 	%p2, %r35, %r24;
	mov.f32 	%f108, 0f00000000;
	@%p2 bra 	$L__BB0_4;
	mul.wide.u32 	%rd6, %r39, 4;
	add.s64 	%rd7, %rd1, %rd6;
	ld.global.f32 	%f108, [%rd7];
$L__BB0_4:
	setp.ge.s32 	%p3, %r5, %r24;
	st.shared.f32 	[%r7], %f108;
	setp.ge.u32 	%p4, %r40, %r24;
	mov.f32 	%f109, 0f00000000;
	or.pred  	%p5, %p3, %p4;
	@%p5 bra 	$L__BB0_6;
	mul.wide.u32 	%rd8, %r41, 4;
	add.s64 	%rd9, %rd2, %rd8;
	ld.global.f32 	%f109, [%rd9];
$L__BB0_6:
	st.shared.f32 	[%r8], %f109;
	bar.sync 	0;
	ld.shared.f32 	%f12, [%r6];
	ld.shared.f32 	%f13, [%r9];
	fma.rn.f32 	%f14, %f12, %f13, %f110;
	ld.shared.f32 	%f15, [%r6+4];
	ld.shared.f32 	%f16, [%r9+128];
	fma.rn.f32 	%f17, %f15, %f16, %f14;
	ld.shared.f32 	%f18, [%r6+8];
	ld.shared.f32 	%f19, [%r9+256];
	fma.rn.f32 	%f20, %f18, %f19, %f17;
	ld.shared.f32 	%f21, [%r6+12];
	ld.shared.f32 	%f22, [%r9+384];
	fma.rn.f32 	%f23, %f21, %f22, %f20;
	ld.shared.f32 	%f24, [%r6+16];
	ld.shared.f32 	%f25, [%r9+512];
	fma.rn.f32 	%f26, %f24, %f25, %f23;
	ld.shared.f32 	%f27, [%r6+20];
	ld.shared.f32 	%f28, [%r9+640];
	fma.rn.f32 	%f29, %f27, %f28, %f26;
	ld.shared.f32 	%f30, [%r6+24];
	ld.shared.f32 	%f31, [%r9+768];
	fma.rn.f32 	%f32, %f30, %f31, %f29;
	ld.shared.f32 	%f33, [%r6+28];
	ld.shared.f32 	%f34, [%r9+896];
	fma.rn.f32 	%f35, %f33, %f34, %f32;
	ld.shared.f32 	%f36, [%r6+32];
	ld.shared.f32 	%f37, [%r9+1024];
	fma.rn.f32 	%f38, %f36, %f37, %f35;
	ld.shared.f32 	%f39, [%r6+36];
	ld.shared.f32 	%f40, [%r9+1152];
	fma.rn.f32 	%f41, %f39, %f40, %f38;
	ld.shared.f32 	%f42, [%r6+40];
	ld.shared.f32 	%f43, [%r9+1280];
	fma.rn.f32 	%f44, %f42, %f43, %f41;
	ld.shared.f32 	%f45, [%r6+44];
	ld.shared.f32 	%f46, [%r9+1408];
	fma.rn.f32 	%f47, %f45, %f46, %f44;
	ld.shared.f32 	%f48, [%r6+48];
	ld.shared.f32 	%f49, [%r9+1536];
	fma.rn.f32 	%f50, %f48, %f49, %f47;
	ld.shared.f32 	%f51, [%r6+52];
	ld.shared.f32 	%f52, [%r9+1664];
	fma.rn.f32 	%f53, %f51, %f52, %f50;
	ld.shared.f32 	%f54, [%r6+56];
	ld.shared.f32 	%f55, [%r9+1792];
	fma.rn.f32 	%f56, %f54, %f55, %f53;
	ld.shared.f32 	%f57, [%r6+60];
	ld.shared.f32 	%f58, [%r9+1920];
	fma.rn.f32 	%f59, %f57, %f58, %f56;
	ld.shared.f32 	%f60, [%r6+64];
	ld.shared.f32 	%f61, [%r9+2048];
	fma.rn.f32 	%f62, %f60, %f61, %f59;
	ld.shared.f32 	%f63, [%r6+68];
	ld.shared.f32 	%f64, [%r9+2176];
	fma.rn.f32 	%f65, %f63, %f64, %f62;
	ld.shared.f32 	%f66, [%r6+72];
	ld.shared.f32 	%f67, [%r9+2304];
	fma.rn.f32 	%f68, %f66, %f67, %f65;
	ld.shared.f32 	%f69, [%r6+76];
	ld.shared.f32 	%f70, [%r9+2432];
	fma.rn.f32 	%f71, %f69, %f70, %f68;
	ld.shared.f32 	%f72, [%r6+80];
	ld.shared.f32 	%f73, [%r9+2560];
	fma.rn.f32 	%f74, %f72, %f73, %f71;
	ld.shared.f32 	%f75, [%r6+84];
	ld.shared.f32 	%f76, [%r9+2688];
	fma.rn.f32 	%f77, %f75, %f76, %f74;
	ld.shared.f32 	%f78, [%r6+88];
	ld.shared.f32 	%f79, [%r9+2816];
	fma.rn.f32 	%f80, %f78, %f79, %f77;
	ld.shared.f32 	%f81, [%r6+92];
	ld.shared.f32 	%f82, [%r9+2944];
	fma.rn.f32 	%f83, %f81, %f82, %f80;
	ld.shared.f32 	%f84, [%r6+96];
	ld.shared.f32 	%f85, [%r9+3072];
	fma.rn.f32 	%f86, %f84, %f85, %f83;
	ld.shared.f32 	%f87, [%r6+100];
	ld.shared.f32 	%f88, [%r9+3200];
	fma.rn.f32 	%f89, %f87, %f88, %f86;
	ld.shared.f32 	%f90, [%r6+104];
	ld.shared.f32 	%f91, [%r9+3328];
	fma.rn.f32 	%f92, %f90, %f91, %f89;
	ld.shared.f32 	%f93, [%r6+108];
	ld.shared.f32 	%f94, [%r9+3456];
	fma.rn.f32 	%f95, %f93, %f94, %f92;
	ld.shared.f32 	%f96, [%r6+112];
	ld.shared.f32 	%f97, [%r9+3584];
	fma.rn.f32 	%f98, %f96, %f97, %f95;
	ld.shared.f32 	%f99, [%r6+116];
	ld.shared.f32 	%f100, [%r9+3712];
	fma.rn.f32 	%f101, %f99, %f100, %f98;
	ld.shared.f32 	%f102, [%r6+120];
	ld.shared.f32 	%f103, [%r9+3840];
	fma.rn.f32 	%f104, %f102, %f103, %f101;
	ld.shared.f32 	%f105, [%r6+124];
	ld.shared.f32 	%f106, [%r9+3968];
	fma.rn.f32 	%f110, %f105, %f106, %f104;
	bar.sync 	0;
	add.s32 	%r42, %r42, 1;
	setp.ne.s32 	%p6, %r42, 0;
	add.s32 	%r41, %r41, %r12;
	add.s32 	%r40, %r40, 32;
	add.s32 	%r39, %r39, 32;
	add.s32 	%r38, %r38, 32;
	@%p6 bra 	$L__BB0_2;
$L__BB0_7:
	max.s32 	%r36, %r2, %r5;
	setp.ge.s32 	%p7, %r36, %r24;
	@%p7 bra 	$L__BB0_9;
	mad.lo.s32 	%r37, %r24, %r2, %r5;
	cvta.to.global.u64 	%rd10, %rd5;
	mul.wide.s32 	%rd11, %r37, 4;
	add.s64 	%rd12, %rd10, %rd11;
	st.global.f32 	[%rd12], %f110;
$L__BB0_9:
	ret;

}


// ===== COMPILED SASS (sm_100) =====

	.target	sm_100

	.elftype	@"ET_EXEC"


//--------------------- .note.nv.tkinfo           --------------------------
	.section	.note.nv.tkinfo,"",@"SHT_NOTE"
	.sectionflags	@"SHF_NOTE_NV_TKINFO"
	.tkinfo
        /*0018*/ 	.word	0x00000002
        /*0030*/ 	.string	""
        /*0030*/ 	.string	"ptxas"
        /*0030*/ 	.string	"Cuda compilation tools, release 13.0, V13.0.88"
        /*0030*/ 	.string	"Build cuda_13.0.r13.0/compiler.36424714_0"
        /*0030*/ 	.string	"-arch sm_100 -m 64 "



//--------------------- .note.nv.cuinfo           --------------------------
	.section	.note.nv.cuinfo,"",@"SHT_NOTE"
	.sectionflags	@"SHF_NOTE_NV_CUINFO"
        /*0018*/ 	.short	0x0002
        /*001a*/ 	.short	0x0064
        /*001c*/ 	.short	0x0082
	.zero		2


//--------------------- .nv.info                  --------------------------
	.section	.nv.info,"",@"SHT_CUDA_INFO"
	.align	4


	//----- nvinfo : EIATTR_REGCOUNT
	.align		4
        /*0000*/ 	.byte	0x04, 0x2f
        /*0002*/ 	.short	(.L_1 - .L_0)
	.align		4
.L_0:
        /*0004*/ 	.word	index@(_Z19matrixMultiplyTiledPfS_S_i)
        /*0008*/ 	.word	0x00000020


	//----- nvinfo : EIATTR_FRAME_SIZE
	.align		4
.L_1:
        /*000c*/ 	.byte	0x04, 0x11
        /*000e*/ 	.short	(.L_3 - .L_2)
	.align		4
.L_2:
        /*0010*/ 	.word	index@(_Z19matrixMultiplyTiledPfS_S_i)
        /*0014*/ 	.word	0x00000000


	//----- nvinfo : EIATTR_MIN_STACK_SIZE
	.align		4
.L_3:
        /*0018*/ 	.byte	0x04, 0x12
        /*001a*/ 	.short	(.L_5 - .L_4)
	.align		4
.L_4:
        /*001c*/ 	.word	index@(_Z19matrixMultiplyTiledPfS_S_i)
        /*0020*/ 	.word	0x00000000
.L_5:


//--------------------- .nv.compat                --------------------------
	.section	.nv.compat,"",@"SHT_CUDA_COMPAT_INFO"
	.align	4
        /*0000*/ 	.byte	0x02, 0x09, 0x00, 0x00, 0x02, 0x02, 0x01, 0x00, 0x02, 0x05, 0x05, 0x00, 0x03, 0x07, 0x01, 0x01
        /*0010*/ 	.byte	0x02, 0x03, 0x00, 0x00, 0x02, 0x06, 0x01, 0x00, 0x04, 0x0b, 0x08, 0x00, 0x09, 0x00, 0x00, 0x00
        /*0020*/ 	.byte	0x00, 0x00, 0x00, 0x00


//--------------------- .nv.info._Z19matrixMultiplyTiledPfS_S_i --------------------------
	.section	.nv.info._Z19matrixMultiplyTiledPfS_S_i,"",@"SHT_CUDA_INFO"
	.sectionflags	@""
	.align	4


	//----- nvinfo : EIATTR_CUDA_API_VERSION
	.align		4
        /*0000*/ 	.byte	0x04, 0x37
        /*0002*/ 	.short	(.L_7 - .L_6)
.L_6:
        /*0004*/ 	.word	0x00000082


	//----- nvinfo : EIATTR_KPARAM_INFO
	.align		4
.L_7:
        /*0008*/ 	.byte	0x04, 0x17
        /*000a*/ 	.short	(.L_9 - .L_8)
.L_8:
        /*000c*/ 	.word	0x00000000
        /*0010*/ 	.short	0x0003
        /*0012*/ 	.short	0x0018
        /*0014*/ 	.byte	0x00, 0xf0, 0x11, 0x00


	//----- nvinfo : EIATTR_KPARAM_INFO
	.align		4
.L_9:
        /*0018*/ 	.byte	0x04, 0x17
        /*001a*/ 	.short	(.L_11 - .L_10)
.L_10:
        /*001c*/ 	.word	0x00000000
        /*0020*/ 	.short	0x0002
        /*0022*/ 	.short	0x0010
        /*0024*/ 	.byte	0x00, 0xf5, 0x21, 0x00


	//----- nvinfo : EIATTR_KPARAM_INFO
	.align		4
.L_11:
        /*0028*/ 	.byte	0x04, 0x17
        /*002a*/ 	.short	(.L_13 - .L_12)
.L_12:
        /*002c*/ 	.word	0x00000000
        /*0030*/ 	.short	0x0001
        /*0032*/ 	.short	0x0008
        /*0034*/ 	.byte	0x00, 0xf5, 0x21, 0x00


	//----- nvinfo : EIATTR_KPARAM_INFO
	.align		4
.L_13:
        /*0038*/ 	.byte	0x04, 0x17
        /*003a*/ 	.short	(.L_15 - .L_14)
.L_14:
        /*003c*/ 	.word	0x00000000
        /*0040*/ 	.short	0x0000
        /*0042*/ 	.short	0x0000
        /*0044*/ 	.byte	0x00, 0xf5, 0x21, 0x00


	//----- nvinfo : EIATTR_SPARSE_MMA_MASK
	.align		4
.L_15:
        /*0048*/ 	.byte	0x03, 0x50
        /*004a*/ 	.short	0x0000


	//----- nvinfo : EIATTR_MAXREG_COUNT
	.align		4
        /*004c*/ 	.byte	0x03, 0x1b
        /*004e*/ 	.short	0x00ff


	//----- nvinfo : EIATTR_NUM_BARRIERS
	.align		4
        /*0050*/ 	.byte	0x02, 0x4c
        /*0052*/ 	.byte	0x01
	.zero		1


	//----- nvinfo : EIATTR_MERCURY_ISA_VERSION
	.align		4
        /*0054*/ 	.byte	0x03, 0x5f
        /*0056*/ 	.short	0x0101


	//----- nvinfo : EIATTR_VRC_CTA_INIT_COUNT
	.align		4
        /*0058*/ 	.byte	0x02, 0x4a
	.zero		1
	.zero		1


	//----- nvinfo : EIATTR_EXIT_INSTR_OFFSETS
	.align		4
        /*005c*/ 	.byte	0x04, 0x1c
        /*005e*/ 	.short	(.L_17 - .L_16)


	//   ....[0]....
.L_16:
        /*0060*/ 	.word	0x00000800


	//   ....[1]....
        /*0064*/ 	.word	0x00000850


	//----- nvinfo : EIATTR_CBANK_PARAM_SIZE
	.align		4
.L_17:
        /*0068*/ 	.byte	0x03, 0x19
        /*006a*/ 	.short	0x001c


	//----- nvinfo : EIATTR_PARAM_CBANK
	.align		4
        /*006c*/ 	.byte	0x04, 0x0a
        /*006e*/ 	.short	(.L_19 - .L_18)
	.align		4
.L_18:
        /*0070*/ 	.word	index@(.nv.constant0._Z19matrixMultiplyTiledPfS_S_i)
        /*0074*/ 	.short	0x0380
        /*0076*/ 	.short	0x001c


	//----- nvinfo : EIATTR_SW_WAR
	.align		4
.L_19:
        /*0078*/ 	.byte	0x04, 0x36
        /*007a*/ 	.short	(.L_21 - .L_20)
.L_20:
        /*007c*/ 	.word	0x00000008
.L_21:


//--------------------- .nv.callgraph             --------------------------
	.section	.nv.callgraph,"",@"SHT_CUDA_CALLGRAPH"
	.align	4
	.sectionentsize	8
	.align		4
        /*0000*/ 	.word	0x00000000
	.align		4
        /*0004*/ 	.word	0xffffffff
	.align		4
        /*0008*/ 	.word	0x00000000
	.align		4
        /*000c*/ 	.word	0xfffffffe
	.align		4
        /*0010*/ 	.word	0x00000000
	.align		4
        /*0014*/ 	.word	0xfffffffd
	.align		4
        /*0018*/ 	.word	0x00000000
	.align		4
        /*001c*/ 	.word	0xfffffffc


//--------------------- .text._Z19matrixMultiplyTiledPfS_S_i --------------------------
	.section	.text._Z19matrixMultiplyTiledPfS_S_i,"ax",@progbits
	.align	128
        .global         _Z19matrixMultiplyTiledPfS_S_i
        .type           _Z19matrixMultiplyTiledPfS_S_i,@function
        .size           _Z19matrixMultiplyTiledPfS_S_i,(.L_x_3 - _Z19matrixMultiplyTiledPfS_S_i)
        .other          _Z19matrixMultiplyTiledPfS_S_i,@"STO_CUDA_ENTRY STV_DEFAULT"
_Z19matrixMultiplyTiledPfS_S_i:
.text._Z19matrixMultiplyTiledPfS_S_i:
[----:B------:R-:W-:Y:S01]  /*0000*/  LDC R1, c[0x0][0x37c] ;  /* 0x0000df00ff017b82 */ /* 0x000fe20000000800 */
[----:B------:R-:W0:Y:S01]  /*0010*/  LDCU UR4, c[0x0][0x398] ;  /* 0x00007300ff0477ac */ /* 0x000e220008000800 */
[----:B------:R-:W1:Y:S01]  /*0020*/  S2R R20, SR_CTAID.Y ;  /* 0x0000000000147919 */ /* 0x000e620000002600 */
[----:B------:R-:W-:Y:S01]  /*0030*/  HFMA2 R23, -RZ, RZ, 0, 0 ;  /* 0x00000000ff177431 */ /* 0x000fe200000001ff */
[----:B------:R-:W2:Y:S01]  /*0040*/  LDCU.64 UR8, c[0x0][0x358] ;  /* 0x00006b00ff0877ac */ /* 0x000ea20008000a00 */
[----:B------:R-:W1:Y:S01]  /*0050*/  S2R R18, SR_TID.Y ;  /* 0x0000000000127919 */ /* 0x000e620000002200 */
[----:B------:R-:W3:Y:S01]  /*0060*/  S2R R4, SR_CTAID.X ;  /* 0x0000000000047919 */ /* 0x000ee20000002500 */
[----:B------:R-:W3:Y:S01]  /*0070*/  S2R R19, SR_TID.X ;  /* 0x0000000000137919 */ /* 0x000ee20000002100 */
[----:B0-----:R-:W-:-:S04]  /*0080*/  MOV R6, UR4 ;  /* 0x0000000400067c02 */ /* 0x001fc80008000f00 */
[----:B------:R-:W-:Y:S02]  /*0090*/  ISETP.GE.AND P0, PT, R6, 0x1, PT ;  /* 0x000000010600780c */ /* 0x000fe40003f06270 */
[----:B-1----:R-:W-:Y:S02]  /*00a0*/  LEA R20, R20, R18, 0x5 ;  /* 0x0000001214147211 */ /* 0x002fe400078e28ff */
[----:B---3--:R-:W-:-:S09]  /*00b0*/  LEA R21, R4, R19, 0x5 ;  /* 0x0000001304157211 */ /* 0x008fd200078e28ff */
[----:B--2---:R-:W-:Y:S05]  /*00c0*/  @!P0 BRA `(.L_x_0) ;  /* 0x0000000400c48947 */ /* 0x004fea0003800000 */
[----:B------:R-:W0:Y:S01]  /*00d0*/  S2UR UR6, SR_CgaCtaId ;  /* 0x00000000000679c3 */ /* 0x000e220000008800 */
[----:B------:R-:W-:Y:S01]  /*00e0*/  UMOV UR4, 0x400 ;  /* 0x0000040000047882 */ /* 0x000fe20000000000 */
[----:B------:R-:W-:Y:S01]  /*00f0*/  IADD3 R2, PT, PT, R6, 0x1f, RZ ;  /* 0x0000001f06027810 */ /* 0x000fe20007ffe0ff */
[----:B------:R-:W-:Y:S01]  /*0100*/  UIADD3 UR5, UPT, UPT, UR4, 0x1000, URZ ;  /* 0x0000100004057890 */ /* 0x000fe2000fffe0ff */
[-CC-:B------:R-:W-:Y:S01]  /*0110*/  IMAD R17, R18, R6.reuse, R19.reuse ;  /* 0x0000000612117224 */ /* 0x180fe200078e0213 */
[----:B------:R-:W-:Y:S01]  /*0120*/  MOV R23, RZ ;  /* 0x000000ff00177202 */ /* 0x000fe20000000f00 */
[----:B------:R-:W-:Y:S01]  /*0130*/  IMAD R7, R20, R6, R19 ;  /* 0x0000000614077224 */ /* 0x000fe200078e0213 */
[----:B------:R-:W-:Y:S01]  /*0140*/  SHF.R.U32.HI R2, RZ, 0x5, R2 ;  /* 0x00000005ff027819 */ /* 0x000fe20000011602 */
[----:B------:R-:W1:Y:S01]  /*0150*/  LDC R0, c[0x0][0x398] ;  /* 0x0000e600ff007b82 */ /* 0x000e620000000800 */
[----:B------:R-:W-:Y:S02]  /*0160*/  LEA R17, R4, R17, 0x5 ;  /* 0x0000001104117211 */ /* 0x000fe400078e28ff */
[----:B------:R-:W-:Y:S01]  /*0170*/  IADD3 R16, PT, PT, -R2, RZ, RZ ;  /* 0x000000ff02107210 */ /* 0x000fe20007ffe1ff */
[----:B0-----:R-:W-:-:S02]  /*0180*/  ULEA UR4, UR6, UR4, 0x18 ;  /* 0x0000000406047291 */ /* 0x001fc4000f8ec0ff */
[----:B------:R-:W-:-:S04]  /*0190*/  ULEA UR5, UR6, UR5, 0x18 ;  /* 0x0000000506057291 */ /* 0x000fc8000f8ec0ff */
[C---:B------:R-:W-:Y:S02]  /*01a0*/  LEA R5, R18.reuse, UR4, 0x7 ;  /* 0x0000000412057c11 */ /* 0x040fe4000f8e38ff */
[C---:B------:R-:W-:Y:S02]  /*01b0*/  LEA R3, R19.reuse, UR5, 0x2 ;  /* 0x0000000513037c11 */ /* 0x040fe4000f8e10ff */
[----:B------:R-:W-:Y:S02]  /*01c0*/  LEA R4, R19, R5, 0x2 ;  /* 0x0000000513047211 */ /* 0x000fe400078e10ff */
[----:B------:R-:W-:-:S07]  /*01d0*/  LEA R2, R18, R3, 0x7 ;  /* 0x0000000312027211 */ /* 0x000fce00078e38ff */
.L_x_1:
[----:B-1----:R-:W-:Y:S01]  /*01e0*/  MOV R6, R0 ;  /* 0x0000000000067202 */ /* 0x002fe20000000f00 */
[----:B------:R-:W-:Y:S01]  /*01f0*/  HFMA2 R27, -RZ, RZ, 0, 0 ;  /* 0x00000000ff1b7431 */ /* 0x000fe200000001ff */
[----:B------:R-:W-:Y:S02]  /*0200*/  VIMNMX.U32 R9, PT, PT, R20, R19, !PT ;  /* 0x0000001314097248 */ /* 0x000fe40007fe0000 */
[-C--:B------:R-:W-:Y:S02]  /*0210*/  ISETP.GE.U32.AND P0, PT, R18, R6.reuse, PT ;  /* 0x000000061200720c */ /* 0x080fe40003f06070 */
[-C--:B------:R-:W-:Y:S02]  /*0220*/  ISETP.GE.U32.AND P1, PT, R9, R6.reuse, PT ;  /* 0x000000060900720c */ /* 0x080fe40003f26070 */
[----:B------:R-:W-:Y:S02]  /*0230*/  ISETP.GE.OR P0, PT, R21, R6, P0 ;  /* 0x000000061500720c */ /* 0x000fe40000706670 */
[----:B------:R-:W-:-:S09]  /*0240*/  MOV R29, RZ ;  /* 0x000000ff001d7202 */ /* 0x000fd20000000f00 */
[----:B------:R-:W0:Y:S08]  /*0250*/  @!P1 LDC.64 R10, c[0x0][0x380] ;  /* 0x0000e000ff0a9b82 */ /* 0x000e300000000a00 */
[----:B------:R-:W1:Y:S01]  /*0260*/  @!P0 LDC.64 R8, c[0x0][0x388] ;  /* 0x0000e200ff088b82 */ /* 0x000e620000000a00 */
[----:B0-----:R-:W-:-:S05]  /*0270*/  @!P1 IMAD.WIDE.U32 R10, R7, 0x4, R10 ;  /* 0x00000004070a9825 */ /* 0x001fca00078e000a */
[----:B------:R-:W2:Y:S01]  /*0280*/  @!P1 LDG.E R27, desc[UR8][R10.64] ;  /* 0x000000080a1b9981 */ /* 0x000ea2000c1e1900 */
[----:B-1----:R-:W-:-:S05]  /*0290*/  @!P0 IMAD.WIDE.U32 R8, R17, 0x4, R8 ;  /* 0x0000000411088825 */ /* 0x002fca00078e0008 */
[----:B------:R-:W3:Y:S04]  /*02a0*/  @!P0 LDG.E R29, desc[UR8][R8.64] ;  /* 0x00000008081d8981 */ /* 0x000ee8000c1e1900 */
[----:B--2---:R-:W-:Y:S04]  /*02b0*/  STS [R4], R27 ;  /* 0x0000001b04007388 */ /* 0x004fe80000000800 */
[----:B---3--:R-:W-:Y:S01]  /*02c0*/  STS [R2], R29 ;  /* 0x0000001d02007388 */ /* 0x008fe20000000800 */
[----:B------:R-:W-:Y:S06]  /*02d0*/  BAR.SYNC.DEFER_BLOCKING 0x0 ;  /* 0x0000000000007b1d */ /* 0x000fec0000010000 */
[----:B------:R-:W-:Y:S04]  /*02e0*/  LDS R22, [R3] ;  /* 0x0000000003167984 */ /* 0x000fe80000000800 */
[----:B------:R-:W0:Y:S04]  /*02f0*/  LDS.128 R12, [R5] ;  /* 0x00000000050c7984 */ /* 0x000e280000000c00 */
[----:B------:R-:W1:Y:S04]  /*0300*/  LDS R26, [R3+0x80] ;  /* 0x00008000031a7984 */ /* 0x000e680000000800 */
[----:B------:R-:W2:Y:S04]  /*0310*/  LDS R25, [R3+0x100] ;  /* 0x0001000003197984 */ /* 0x000ea80000000800 */
[----:B------:R-:W3:Y:S04]  /*0320*/  LDS R24, [R3+0x180] ;  /* 0x0001800003187984 */ /* 0x000ee80000000800 */
[----:B------:R-:W-:Y:S01]  /*0330*/  LDS.128 R8, [R5+0x10] ;  /* 0x0000100005087984 */ /* 0x000fe20000000c00 */
[----:B0-----:R-:W-:-:S03]  /*0340*/  FFMA R12, R12, R22, R23 ;  /* 0x000000160c0c7223 */ /* 0x001fc60000000017 */
[----:B------:R-:W0:Y:S01]  /*0350*/  LDS R23, [R3+0x200] ;  /* 0x0002000003177984 */ /* 0x000e220000000800 */
[----:B-1----:R-:W-:-:S03]  /*0360*/  FFMA R12, R26, R13, R12 ;  /* 0x0000000d1a0c7223 */ /* 0x002fc6000000000c */
[----:B------:R-:W1:Y:S01]  /*0370*/  LDS R22, [R3+0x280] ;  /* 0x0002800003167984 */ /* 0x000e620000000800 */
[----:B--2---:R-:W-:-:S03]  /*0380*/  FFMA R13, R25, R14, R12 ;  /* 0x0000000e190d7223 */ /* 0x004fc6000000000c */
[----:B------:R-:W2:Y:S01]  /*0390*/  LDS R25, [R3+0x300] ;  /* 0x0003000003197984 */ /* 0x000ea20000000800 */
[----:B---3--:R-:W-:-:S03]  /*03a0*/  FFMA R13, R24, R15, R13 ;  /* 0x0000000f180d7223 */ /* 0x008fc6000000000d */
[----:B------:R-:W3:Y:S04]  /*03b0*/  LDS R24, [R3+0x380] ;  /* 0x0003800003187984 */ /* 0x000ee80000000800 */
[----:B------:R-:W-:Y:S01]  /*03c0*/  LDS R26, [R3+0xb80] ;  /* 0x000b8000031a7984 */ /* 0x000fe20000000800 */
[----:B0-----:R-:W-:-:S03]  /*03d0*/  FFMA R27, R8, R23, R13 ;  /* 0x00000017081b7223 */ /* 0x001fc6000000000d */
[----:B------:R-:W-:Y:S04]  /*03e0*/  LDS R23, [R3+0x400] ;  /* 0x0004000003177984 */ /* 0x000fe80000000800 */
[----:B------:R-:W0:Y:S01]  /*03f0*/  LDS.128 R12, [R5+0x20] ;  /* 0x00002000050c7984 */ /* 0x000e220000000c00 */
[----:B-1----:R-:W-:-:S03]  /*0400*/  FFMA R8, R22, R9, R27 ;  /* 0x0000000916087223 */ /* 0x002fc6000000001b */
[----:B------:R-:W1:Y:S01]  /*0410*/  LDS R22, [R3+0x480] ;  /* 0x0004800003167984 */ /* 0x000e620000000800 */
[----:B--2---:R-:W-:-:S03]  /*0420*/  FFMA R9, R25, R10, R8 ;  /* 0x0000000a19097223 */ /* 0x004fc60000000008 */
[----:B------:R-:W2:Y:S01]  /*0430*/  LDS R25, [R3+0x500] ;  /* 0x0005000003197984 */ /* 0x000ea20000000800 */
[----:B---3--:R-:W-:-:S03]  /*0440*/  FFMA R9, R24, R11, R9 ;  /* 0x0000000b18097223 */ /* 0x008fc60000000009 */
[----:B------:R-:W3:Y:S01]  /*0450*/  LDS R24, [R3+0x580] ;  /* 0x0005800003187984 */ /* 0x000ee20000000800 */
        /* <DEDUP_REMOVED lines=26> */
[----:B------:R-:W-:Y:S04]  /*0600*/  LDS R27, [R3+0xc00] ;  /* 0x000c0000031b7984 */ /* 0x000fe80000000800 */
[----:B------:R-:W-:Y:S01]  /*0610*/  LDS R24, [R3+0xc80] ;  /* 0x000c800003187984 */ /* 0x000fe20000000800 */
[----:B0-----:R-:W-:-:S03]  /*0620*/  FFMA R23, R8, R23, R13 ;  /* 0x0000001708177223 */ /* 0x001fc6000000000d */
[----:B------:R-:W0:Y:S01]  /*0630*/  LDS.128 R12, [R5+0x60] ;  /* 0x00006000050c7984 */ /* 0x000e220000000c00 */
[----:B-1----:R-:W-:-:S03]  /*0640*/  FFMA R22, R22, R9, R23 ;  /* 0x0000000916167223 */ /* 0x002fc60000000017 */
[----:B------:R-:W1:Y:S01]  /*0650*/  LDS R23, [R3+0xd00] ;  /* 0x000d000003177984 */ /* 0x000e620000000800 */
[----:B--2---:R-:W-:-:S03]  /*0660*/  FFMA R25, R25, R10, R22 ;  /* 0x0000000a19197223 */ /* 0x004fc60000000016 */
[----:B------:R-:W2:Y:S01]  /*0670*/  LDS R22, [R3+0xd80] ;  /* 0x000d800003167984 */ /* 0x000ea20000000800 */
[----:B------:R-:W-:-:S03]  /*0680*/  FFMA R11, R26, R11, R25 ;  /* 0x0000000b1a0b7223 */ /* 0x000fc60000000019 */
[----:B------:R-:W-:Y:S01]  /*0690*/  LDS R25, [R3+0xe00] ;  /* 0x000e000003197984 */ /* 0x000fe20000000800 */
[----:B0-----:R-:W-:-:S03]  /*06a0*/  FFMA R27, R12, R27, R11 ;  /* 0x0000001b0c1b7223 */ /* 0x001fc6000000000b */
[----:B------:R-:W0:Y:S01]  /*06b0*/  LDS.128 R8, [R5+0x70] ;  /* 0x0000700005087984 */ /* 0x000e220000000c00 */
[----:B------:R-:W-:-:S03]  /*06c0*/  FFMA R24, R24, R13, R27 ;  /* 0x0000000d18187223 */ /* 0x000fc6000000001b */
[----:B------:R-:W3:Y:S04]  /*06d0*/  LDS R27, [R3+0xe80] ;  /* 0x000e8000031b7984 */ /* 0x000ee80000000800 */
[----:B------:R-:W4:Y:S04]  /*06e0*/  LDS R13, [R3+0xf00] ;  /* 0x000f0000030d7984 */ /* 0x000f280000000800 */
[----:B------:R-:W5:Y:S01]  /*06f0*/  LDS R12, [R3+0xf80] ;  /* 0x000f8000030c7984 */ /* 0x000f620000000800 */
[----:B-1----:R-:W-:Y:S01]  /*0700*/  FFMA R23, R23, R14, R24 ;  /* 0x0000000e17177223 */ /* 0x002fe20000000018 */
[----:B------:R-:W-:-:S03]  /*0710*/  IADD3 R16, PT, PT, R16, 0x1, RZ ;  /* 0x0000000110107810 */ /* 0x000fc60007ffe0ff */
[----:B--2---:R-:W-:Y:S01]  /*0720*/  FFMA R15, R22, R15, R23 ;  /* 0x0000000f160f7223 */ /* 0x004fe20000000017 */
[----:B------:R-:W-:Y:S01]  /*0730*/  BAR.SYNC.DEFER_BLOCKING 0x0 ;  /* 0x0000000000007b1d */ /* 0x000fe20000010000 */
[----:B------:R-:W-:Y:S02]  /*0740*/  ISETP.NE.AND P0, PT, R16, RZ, PT ;  /* 0x000000ff1000720c */ /* 0x000fe40003f05270 */
[----:B------:R-:W-:Y:S02]  /*0750*/  IADD3 R19, PT, PT, R19, 0x20, RZ ;  /* 0x0000002013137810 */ /* 0x000fe40007ffe0ff */
[----:B------:R-:W-:Y:S02]  /*0760*/  IADD3 R18, PT, PT, R18, 0x20, RZ ;  /* 0x0000002012127810 */ /* 0x000fe40007ffe0ff */
[----:B------:R-:W-:Y:S02]  /*0770*/  IADD3 R7, PT, PT, R7, 0x20, RZ ;  /* 0x0000002007077810 */ /* 0x000fe40007ffe0ff */
[----:B------:R-:W-:Y:S01]  /*0780*/  LEA R17, R6, R17, 0x5 ;  /* 0x0000001106117211 */ /* 0x000fe200078e28ff */
[----:B0-----:R-:W-:-:S04]  /*0790*/  FFMA R8, R8, R25, R15 ;  /* 0x0000001908087223 */ /* 0x001fc8000000000f */
[----:B---3--:R-:W-:-:S04]  /*07a0*/  FFMA R8, R27, R9, R8 ;  /* 0x000000091b087223 */ /* 0x008fc80000000008 */
[----:B----4-:R-:W-:-:S04]  /*07b0*/  FFMA R13, R13, R10, R8 ;  /* 0x0000000a0d0d7223 */ /* 0x010fc80000000008 */
[----:B-----5:R-:W-:Y:S01]  /*07c0*/  FFMA R23, R12, R11, R13 ;  /* 0x0000000b0c177223 */ /* 0x020fe2000000000d */
[----:B------:R-:W-:Y:S06]  /*07d0*/  @P0 BRA `(.L_x_1) ;  /* 0xfffffff800800947 */ /* 0x000fec000383ffff */
.L_x_0:
[----:B------:R-:W-:-:S04]  /*07e0*/  VIMNMX R3, PT, PT, R20, R21, !PT ;  /* 0x0000001514037248 */ /* 0x000fc80007fe0100 */
[----:B------:R-:W-:-:S13]  /*07f0*/  ISETP.GE.AND P0, PT, R3, R6, PT ;  /* 0x000000060300720c */ /* 0x000fda0003f06270 */
[----:B------:R-:W-:Y:S05]  /*0800*/  @P0 EXIT ;  /* 0x000000000000094d */ /* 0x000fea0003800000 */
[----:B------:R-:W0:Y:S01]  /*0810*/  LDC.64 R2, c[0x0][0x390] ;  /* 0x0000e400ff027b82 */ /* 0x000e220000000a00 */
[----:B------:R-:W-:-:S04]  /*0820*/  IMAD R21, R20, R6, R21 ;  /* 0x0000000614157224 */ /* 0x000fc800078e0215 */
[----:B0-----:R-:W-:-:S05]  /*0830*/  IMAD.WIDE R2, R21, 0x4, R2 ;  /* 0x0000000415027825 */ /* 0x001fca00078e0202 */
[----:B------:R-:W-:Y:S01]  /*0840*/  STG.E desc[UR8][R2.64], R23 ;  /* 0x0000001702007986 */ /* 0x000fe2000c101908 */
[----:B------:R-:W-:Y:S05]  /*0850*/  EXIT ;  /* 0x000000000000794d */ /* 0x000fea0003800000 */
.L_x_2:
[----:B------:R-:W-:-:S00]  /*0860*/  BRA `(.L_x_2) ;  /* 0xfffffffc00fc7947 */ /* 0x000fc0000383ffff */
[----:B------:R-:W-:-:S00]  /*0870*/  NOP ;  /* 0x0000000000007918 */ /* 0x000fc00000000000 */
        /* <DEDUP_REMOVED lines=8> */
.L_x_3:


//--------------------- .nv.shared._Z19matrixMultiplyTiledPfS_S_i --------------------------
	.section	.nv.shared._Z19matrixMultiplyTiledPfS_S_i,"aw",@nobits
	.sectionflags	@""
	.align	4
.nv.shared._Z19matrixMultiplyTiledPfS_S_i:
	.zero		9216


//--------------------- .nv.shared.reserved.0     --------------------------
	.section	.nv.shared.reserved.0,"aw",@nobits
	.weak		__nv_reservedSMEM_offset_0_alias
	.size		__nv_reservedSMEM_offset_0_alias, 0, 64
	.other		__nv_reservedSMEM_offset_0_alias,@"STO_CUDA_RESERVED_SHARED STV_DEFAULT"
__nv_reservedSMEM_offset_0_alias:
	.zero		0
	.zero		64


//--------------------- .nv.constant0._Z19matrixMultiplyTiledPfS_S_i --------------------------
	.section	.nv.constant0._Z19matrixMultiplyTiledPfS_S_i,"a",@progbits
	.sectionflags	@""
	.align	4
.nv.constant0._Z19matrixMultiplyTiledPfS_S_i:
	.zero		924


//--------------------- SYMBOLS --------------------------

	.type		.nv.reservedSmem.offset0,@object
	.size		.nv.reservedSmem.offset0,0x4
	.type		.nv.reservedSmem.cap,@object
	.size		.nv.reservedSmem.cap,0x4
